//
// Generated by NVIDIA NVVM Compiler
//
// Compiler Build ID: CL-36424714
// Cuda compilation tools, release 13.0, V13.0.88
// Based on NVVM 20.0.0
//

.version 9.0
.target sm_100
.address_size 64

	// .globl	_Z14stencil_kernelPfS_j
.const .align 4 .u32 c0;
.const .align 4 .u32 c1 = 1;
.const .align 4 .u32 c2 = 1;
.const .align 4 .u32 c3 = 1;
.const .align 4 .u32 c4 = 1;
.const .align 4 .u32 c5 = 1;
.const .align 4 .u32 c6 = 1;
// _ZZ14stencil_kernelPfS_jE4in_s has been demoted

.visible .entry _Z14stencil_kernelPfS_j(
	.param .u64 .ptr .align 1 _Z14stencil_kernelPfS_j_param_0,
	.param .u64 .ptr .align 1 _Z14stencil_kernelPfS_j_param_1,
	.param .u32 _Z14stencil_kernelPfS_j_param_2
)
{
	.reg .pred 	%p<20>;
	.reg .b32 	%r<43>;
	.reg .b32 	%f<23>;
	.reg .b64 	%rd<9>;
	// demoted variable
	.shared .align 4 .b8 _ZZ14stencil_kernelPfS_jE4in_s[864];
	ld.param.u64 	%rd1, [_Z14stencil_kernelPfS_j_param_0];
	ld.param.u64 	%rd2, [_Z14stencil_kernelPfS_j_param_1];
	ld.param.u32 	%r11, [_Z14stencil_kernelPfS_j_param_2];
	mov.u32 	%r12, %ctaid.z;
	shl.b32 	%r13, %r12, 2;
	mov.u32 	%r1, %tid.z;
	add.s32 	%r14, %r13, %r1;
	setp.eq.s32 	%p1, %r14, 0;
	add.s32 	%r3, %r14, -1;
	mov.u32 	%r15, %ctaid.y;
	shl.b32 	%r16, %r15, 2;
	mov.u32 	%r4, %tid.y;
	add.s32 	%r17, %r16, %r4;
	add.s32 	%r6, %r17, -1;
	setp.eq.s32 	%p2, %r17, 0;
	mov.u32 	%r18, %ctaid.x;
	shl.b32 	%r19, %r18, 2;
	mov.u32 	%r20, %tid.x;
	add.s32 	%r7, %r20, -1;
	add.s32 	%r8, %r7, %r19;
	setp.ge.u32 	%p3, %r3, %r11;
	or.pred  	%p4, %p1, %p2;
	or.pred  	%p5, %p4, %p3;
	setp.ge.u32 	%p6, %r6, %r11;
	or.pred  	%p7, %p5, %p6;
	setp.lt.s32 	%p8, %r8, 0;
	or.pred  	%p9, %p8, %p7;
	setp.ge.u32 	%p10, %r8, %r11;
	mov.u32 	%r21, _ZZ14stencil_kernelPfS_jE4in_s;
	mad.lo.s32 	%r22, %r1, 144, %r21;
	mad.lo.s32 	%r23, %r4, 24, %r22;
	shl.b32 	%r24, %r20, 2;
	add.s32 	%r9, %r23, %r24;
	or.pred  	%p11, %p10, %p9;
	@%p11 bra 	$L__BB0_2;
	cvta.to.global.u64 	%rd3, %rd1;
	mad.lo.s32 	%r25, %r11, %r3, %r6;
	mad.lo.s32 	%r26, %r25, %r11, %r8;
	mul.wide.u32 	%rd4, %r26, 4;
	add.s64 	%rd5, %rd3, %rd4;
	ld.global.f32 	%f1, [%rd5];
	st.shared.f32 	[%r9], %f1;
$L__BB0_2:
	bar.sync 	0;
	add.s32 	%r27, %r11, -1;
	min.u32 	%r28, %r14, %r17;
	setp.lt.u32 	%p12, %r28, 2;
	max.u32 	%r29, %r3, %r6;
	setp.ge.u32 	%p13, %r29, %r27;
	or.pred  	%p14, %p13, %p12;
	setp.lt.s32 	%p15, %r8, 1;
	or.pred  	%p16, %p15, %p14;
	setp.ge.u32 	%p17, %r8, %r27;
	or.pred  	%p18, %p17, %p16;
	@%p18 bra 	$L__BB0_5;
	add.s32 	%r30, %r1, -1;
	add.s32 	%r31, %r4, -1;
	or.b32  	%r32, %r30, %r31;
	or.b32  	%r33, %r32, %r7;
	setp.gt.u32 	%p19, %r33, 3;
	@%p19 bra 	$L__BB0_5;
	ld.const.u32 	%r34, [c0];
	cvt.rn.f32.s32 	%f2, %r34;
	ld.shared.f32 	%f3, [%r9];
	ld.const.u32 	%r35, [c1];
	cvt.rn.f32.s32 	%f4, %r35;
	ld.shared.f32 	%f5, [%r9+-4];
	mul.f32 	%f6, %f5, %f4;
	fma.rn.f32 	%f7, %f3, %f2, %f6;
	ld.const.u32 	%r36, [c2];
	cvt.rn.f32.s32 	%f8, %r36;
	ld.shared.f32 	%f9, [%r9+4];
	fma.rn.f32 	%f10, %f9, %f8, %f7;
	ld.const.u32 	%r37, [c3];
	cvt.rn.f32.s32 	%f11, %r37;
	ld.shared.f32 	%f12, [%r9+-24];
	fma.rn.f32 	%f13, %f12, %f11, %f10;
	ld.const.u32 	%r38, [c4];
	cvt.rn.f32.s32 	%f14, %r38;
	ld.shared.f32 	%f15, [%r9+24];
	fma.rn.f32 	%f16, %f15, %f14, %f13;
	ld.const.u32 	%r39, [c5];
	cvt.rn.f32.s32 	%f17, %r39;
	ld.shared.f32 	%f18, [%r9+-144];
	fma.rn.f32 	%f19, %f18, %f17, %f16;
	ld.const.u32 	%r40, [c6];
	cvt.rn.f32.s32 	%f20, %r40;
	ld.shared.f32 	%f21, [%r9+144];
	fma.rn.f32 	%f22, %f21, %f20, %f19;
	mad.lo.s32 	%r41, %r11, %r3, %r6;
	mad.lo.s32 	%r42, %r41, %r11, %r8;
	cvta.to.global.u64 	%rd6, %rd2;
	mul.wide.u32 	%rd7, %r42, 4;
	add.s64 	%rd8, %rd6, %rd7;
	st.global.f32 	[%rd8], %f22;
$L__BB0_5:
	ret;

}


// ===== COMPILED SASS (sm_100) =====

	.target	sm_100

	.elftype	@"ET_EXEC"


//--------------------- .note.nv.tkinfo           --------------------------
	.section	.note.nv.tkinfo,"",@"SHT_NOTE"
	.sectionflags	@"SHF_NOTE_NV_TKINFO"
	.tkinfo
        /*0018*/ 	.word	0x00000002
        /*0030*/ 	.string	""
        /*0030*/ 	.string	"ptxas"
        /*0030*/ 	.string	"Cuda compilation tools, release 13.0, V13.0.88"
        /*0030*/ 	.string	"Build cuda_13.0.r13.0/compiler.36424714_0"
        /*0030*/ 	.string	"-arch sm_100 -m 64 "



//--------------------- .note.nv.cuinfo           --------------------------
	.section	.note.nv.cuinfo,"",@"SHT_NOTE"
	.sectionflags	@"SHF_NOTE_NV_CUINFO"
        /*0018*/ 	.short	0x0002
        /*001a*/ 	.short	0x0064
        /*001c*/ 	.short	0x0082
	.zero		2


//--------------------- .nv.info                  --------------------------
	.section	.nv.info,"",@"SHT_CUDA_INFO"
	.align	4


	//----- nvinfo : EIATTR_REGCOUNT
	.align		4
        /*0000*/ 	.byte	0x04, 0x2f
        /*0002*/ 	.short	(.L_8 - .L_7)
	.align		4
.L_7:
        /*0004*/ 	.word	index@(_Z14stencil_kernelPfS_j)
        /*0008*/ 	.word	0x00000013


	//----- nvinfo : EIATTR_FRAME_SIZE
	.align		4
.L_8:
        /*000c*/ 	.byte	0x04, 0x11
        /*000e*/ 	.short	(.L_10 - .L_9)
	.align		4
.L_9:
        /*0010*/ 	.word	index@(_Z14stencil_kernelPfS_j)
        /*0014*/ 	.word	0x00000000


	//----- nvinfo : EIATTR_MIN_STACK_SIZE
	.align		4
.L_10:
        /*0018*/ 	.byte	0x04, 0x12
        /*001a*/ 	.short	(.L_12 - .L_11)
	.align		4
.L_11:
        /*001c*/ 	.word	index@(_Z14stencil_kernelPfS_j)
        /*0020*/ 	.word	0x00000000
.L_12:


//--------------------- .nv.compat                --------------------------
	.section	.nv.compat,"",@"SHT_CUDA_COMPAT_INFO"
	.align	4
        /*0000*/ 	.byte	0x02, 0x09, 0x00, 0x00, 0x02, 0x02, 0x01, 0x00, 0x02, 0x05, 0x05, 0x00, 0x03, 0x07, 0x01, 0x01
        /*0010*/ 	.byte	0x02, 0x03, 0x00, 0x00, 0x02, 0x06, 0x01, 0x00, 0x04, 0x0b, 0x08, 0x00, 0x09, 0x00, 0x00, 0x00
        /*0020*/ 	.byte	0x00, 0x00, 0x00, 0x00


//--------------------- .nv.info._Z14stencil_kernelPfS_j --------------------------
	.section	.nv.info._Z14stencil_kernelPfS_j,"",@"SHT_CUDA_INFO"
	.sectionflags	@""
	.align	4


	//----- nvinfo : EIATTR_CUDA_API_VERSION
	.align		4
        /*0000*/ 	.byte	0x04, 0x37
        /*0002*/ 	.short	(.L_14 - .L_13)
.L_13:
        /*0004*/ 	.word	0x00000082


	//----- nvinfo : EIATTR_KPARAM_INFO
	.align		4
.L_14:
        /*0008*/ 	.byte	0x04, 0x17
        /*000a*/ 	.short	(.L_16 - .L_15)
.L_15:
        /*000c*/ 	.word	0x00000000
        /*0010*/ 	.short	0x0002
        /*0012*/ 	.short	0x0010
        /*0014*/ 	.byte	0x00, 0xf0, 0x11, 0x00


	//----- nvinfo : EIATTR_KPARAM_INFO
	.align		4
.L_16:
        /*0018*/ 	.byte	0x04, 0x17
        /*001a*/ 	.short	(.L_18 - .L_17)
.L_17:
        /*001c*/ 	.word	0x00000000
        /*0020*/ 	.short	0x0001
        /*0022*/ 	.short	0x0008
        /*0024*/ 	.byte	0x00, 0xf5, 0x21, 0x00


	//----- nvinfo : EIATTR_KPARAM_INFO
	.align		4
.L_18:
        /*0028*/ 	.byte	0x04, 0x17
        /*002a*/ 	.short	(.L_20 - .L_19)
.L_19:
        /*002c*/ 	.word	0x00000000
        /*0030*/ 	.short	0x0000
        /*0032*/ 	.short	0x0000
        /*0034*/ 	.byte	0x00, 0xf5, 0x21, 0x00


	//----- nvinfo : EIATTR_SPARSE_MMA_MASK
	.align		4
.L_20:
        /*0038*/ 	.byte	0x03, 0x50
        /*003a*/ 	.short	0x0000


	//----- nvinfo : EIATTR_MAXREG_COUNT
	.align		4
        /*003c*/ 	.byte	0x03, 0x1b
        /*003e*/ 	.short	0x00ff


	//----- nvinfo : EIATTR_NUM_BARRIERS
	.align		4
        /*0040*/ 	.byte	0x02, 0x4c
        /*0042*/ 	.byte	0x01
	.zero		1


	//----- nvinfo : EIATTR_MERCURY_ISA_VERSION
	.align		4
        /*0044*/ 	.byte	0x03, 0x5f
        /*0046*/ 	.short	0x0101


	//----- nvinfo : EIATTR_VRC_CTA_INIT_COUNT
	.align		4
        /*0048*/ 	.byte	0x02, 0x4a
	.zero		1
	.zero		1


	//----- nvinfo : EIATTR_EXIT_INSTR_OFFSETS
	.align		4
        /*004c*/ 	.byte	0x04, 0x1c
        /*004e*/ 	.short	(.L_22 - .L_21)


	//   ....[0]....
.L_21:
        /*0050*/ 	.word	0x00000290


	//   ....[1]....
        /*0054*/ 	.word	0x000002e0


	//   ....[2]....
        /*0058*/ 	.word	0x000004c0


	//----- nvinfo : EIATTR_CBANK_PARAM_SIZE
	.align		4
.L_22:
        /*005c*/ 	.byte	0x03, 0x19
        /*005e*/ 	.short	0x0014


	//----- nvinfo : EIATTR_PARAM_CBANK
	.align		4
        /*0060*/ 	.byte	0x04, 0x0a
        /*0062*/ 	.short	(.L_24 - .L_23)
	.align		4
.L_23:
        /*0064*/ 	.word	index@(.nv.constant0._Z14stencil_kernelPfS_j)
        /*0068*/ 	.short	0x0380
        /*006a*/ 	.short	0x0014


	//----- nvinfo : EIATTR_SW_WAR
	.align		4
.L_24:
        /*006c*/ 	.byte	0x04, 0x36
        /*006e*/ 	.short	(.L_26 - .L_25)
.L_25:
        /*0070*/ 	.word	0x00000008
.L_26:


//--------------------- .nv.callgraph             --------------------------
	.section	.nv.callgraph,"",@"SHT_CUDA_CALLGRAPH"
	.align	4
	.sectionentsize	8
	.align		4
        /*0000*/ 	.word	0x00000000
	.align		4
        /*0004*/ 	.word	0xffffffff
	.align		4
        /*0008*/ 	.word	0x00000000
	.align		4
        /*000c*/ 	.word	0xfffffffe
	.align		4
        /*0010*/ 	.word	0x00000000
	.align		4
        /*0014*/ 	.word	0xfffffffd
	.align		4
        /*0018*/ 	.word	0x00000000
	.align		4
        /*001c*/ 	.word	0xfffffffc


//--------------------- .nv.constant3             --------------------------
	.section	.nv.constant3,"a",@progbits
	.align	4
.nv.constant3:
	.type		c0,@object
	.size		c0,(c1 - c0)
c0:
	.zero		4
	.type		c1,@object
	.size		c1,(c2 - c1)
c1:
        /*0004*/ 	.byte	0x01, 0x00, 0x00, 0x00
	.type		c2,@object
	.size		c2,(c3 - c2)
c2:
        /*0008*/ 	.byte	0x01, 0x00, 0x00, 0x00
	.type		c3,@object
	.size		c3,(c4 - c3)
c3:
        /*000c*/ 	.byte	0x01, 0x00, 0x00, 0x00
	.type		c4,@object
	.size		c4,(c5 - c4)
c4:
        /*0010*/ 	.byte	0x01, 0x00, 0x00, 0x00
	.type		c5,@object
	.size		c5,(c6 - c5)
c5:
        /*0014*/ 	.byte	0x01, 0x00, 0x00, 0x00
	.type		c6,@object
	.size		c6,(.L_6 - c6)
c6:
        /*0018*/ 	.byte	0x01, 0x00, 0x00, 0x00
.L_6:


//--------------------- .text._Z14stencil_kernelPfS_j --------------------------
	.section	.text._Z14stencil_kernelPfS_j,"ax",@progbits
	.align	128
        .global         _Z14stencil_kernelPfS_j
        .type           _Z14stencil_kernelPfS_j,@function
        .size           _Z14stencil_kernelPfS_j,(.L_x_1 - _Z14stencil_kernelPfS_j)
        .other          _Z14stencil_kernelPfS_j,@"STO_CUDA_ENTRY STV_DEFAULT"
_Z14stencil_kernelPfS_j:
.text._Z14stencil_kernelPfS_j:
[----:B------:R-:W-:Y:S01]  /*0000*/  LDC R1, c[0x0][0x37c] ;  /* 0x0000df00ff017b82 */ /* 0x000fe20000000800 */
[----:B------:R-:W0:Y:S01]  /*0010*/  S2R R7, SR_CTAID.Y ;  /* 0x0000000000077919 */ /* 0x000e220000002600 */
[----:B------:R-:W1:Y:S01]  /*0020*/  LDCU UR5, c[0x0][0x390] ;  /* 0x00007200ff0577ac */ /* 0x000e620008000800 */
[----:B------:R-:W0:Y:S01]  /*0030*/  S2R R12, SR_TID.Y ;  /* 0x00000000000c7919 */ /* 0x000e220000002200 */
[----:B------:R-:W2:Y:S01]  /*0040*/  LDCU.64 UR6, c[0x0][0x358] ;  /* 0x00006b00ff0677ac */ /* 0x000ea20008000a00 */
[----:B------:R-:W3:Y:S01]  /*0050*/  S2R R6, SR_CTAID.Z ;  /* 0x0000000000067919 */ /* 0x000ee20000002700 */
[----:B------:R-:W3:Y:S01]  /*0060*/  S2R R11, SR_TID.Z ;  /* 0x00000000000b7919 */ /* 0x000ee20000002300 */
[----:B------:R-:W4:Y:S01]  /*0070*/  S2R R14, SR_TID.X ;  /* 0x00000000000e7919 */ /* 0x000f220000002100 */
[----:B------:R-:W5:Y:S01]  /*0080*/  S2R R5, SR_CTAID.X ;  /* 0x0000000000057919 */ /* 0x000f620000002500 */
[----:B0-----:R-:W-:-:S05]  /*0090*/  IMAD R7, R7, 0x4, R12 ;  /* 0x0000000407077824 */ /* 0x001fca00078e020c */
[C---:B------:R-:W-:Y:S02]  /*00a0*/  ISETP.NE.AND P0, PT, R7.reuse, RZ, PT ;  /* 0x000000ff0700720c */ /* 0x040fe40003f05270 */
[----:B------:R-:W-:Y:S01]  /*00b0*/  IADD3 R2, PT, PT, R7, -0x1, RZ ;  /* 0xffffffff07027810 */ /* 0x000fe20007ffe0ff */
[----:B---3--:R-:W-:-:S04]  /*00c0*/  IMAD R6, R6, 0x4, R11 ;  /* 0x0000000406067824 */ /* 0x008fc800078e020b */
[C---:B------:R-:W-:Y:S01]  /*00d0*/  VIADD R3, R6.reuse, 0xffffffff ;  /* 0xffffffff06037836 */ /* 0x040fe20000000000 */
[----:B------:R-:W-:Y:S01]  /*00e0*/  ISETP.EQ.OR P0, PT, R6, RZ, !P0 ;  /* 0x000000ff0600720c */ /* 0x000fe20004702670 */
[----:B----4-:R-:W-:-:S03]  /*00f0*/  VIADD R8, R14, 0xffffffff ;  /* 0xffffffff0e087836 */ /* 0x010fc60000000000 */
[----:B-1----:R-:W-:Y:S01]  /*0100*/  ISETP.GE.U32.OR P0, PT, R3, UR5, P0 ;  /* 0x0000000503007c0c */ /* 0x002fe20008706470 */
[----:B-----5:R-:W-:-:S03]  /*0110*/  IMAD R0, R5, 0x4, R8 ;  /* 0x0000000405007824 */ /* 0x020fc600078e0208 */
[----:B------:R-:W-:-:S04]  /*0120*/  ISETP.GE.U32.OR P0, PT, R2, UR5, P0 ;  /* 0x0000000502007c0c */ /* 0x000fc80008706470 */
[----:B------:R-:W-:-:S04]  /*0130*/  ISETP.LT.OR P0, PT, R0, RZ, P0 ;  /* 0x000000ff0000720c */ /* 0x000fc80000701670 */
[----:B------:R-:W-:-:S13]  /*0140*/  ISETP.GE.U32.OR P0, PT, R0, UR5, P0 ;  /* 0x0000000500007c0c */ /* 0x000fda0008706470 */
[----:B------:R-:W0:Y:S01]  /*0150*/  @!P0 LDC.64 R4, c[0x0][0x380] ;  /* 0x0000e000ff048b82 */ /* 0x000e220000000a00 */
[----:B------:R-:W-:-:S04]  /*0160*/  @!P0 IMAD R9, R3, UR5, R2 ;  /* 0x0000000503098c24 */ /* 0x000fc8000f8e0202 */
[----:B------:R-:W-:-:S04]  /*0170*/  @!P0 IMAD R9, R9, UR5, R0 ;  /* 0x0000000509098c24 */ /* 0x000fc8000f8e0200 */
[----:B0-----:R-:W-:-:S06]  /*0180*/  @!P0 IMAD.WIDE.U32 R4, R9, 0x4, R4 ;  /* 0x0000000409048825 */ /* 0x001fcc00078e0004 */
[----:B--2---:R-:W2:Y:S01]  /*0190*/  @!P0 LDG.E R4, desc[UR6][R4.64] ;  /* 0x0000000604048981 */ /* 0x004ea2000c1e1900 */
[----:B------:R-:W-:Y:S01]  /*01a0*/  MOV R9, 0x400 ;  /* 0x0000040000097802 */ /* 0x000fe20000000f00 */
[----:B------:R-:W-:Y:S01]  /*01b0*/  UIADD3 UR4, UPT, UPT, UR5, -0x1, URZ ;  /* 0xffffffff05047890 */ /* 0x000fe2000fffe0ff */
[----:B------:R-:W-:Y:S01]  /*01c0*/  VIMNMX.U32 R6, PT, PT, R6, R7, PT ;  /* 0x0000000706067248 */ /* 0x000fe20003fe0000 */
[----:B------:R-:W0:Y:S03]  /*01d0*/  S2R R10, SR_CgaCtaId ;  /* 0x00000000000a7919 */ /* 0x000e260000008800 */
[----:B------:R-:W-:Y:S02]  /*01e0*/  ISETP.GE.U32.AND P1, PT, R6, 0x2, PT ;  /* 0x000000020600780c */ /* 0x000fe40003f26070 */
[----:B------:R-:W-:-:S04]  /*01f0*/  VIMNMX.U32 R6, PT, PT, R3, R2, !PT ;  /* 0x0000000203067248 */ /* 0x000fc80007fe0000 */
[----:B------:R-:W-:-:S04]  /*0200*/  ISETP.GE.U32.OR P1, PT, R6, UR4, !P1 ;  /* 0x0000000406007c0c */ /* 0x000fc8000cf26470 */
[----:B------:R-:W-:-:S04]  /*0210*/  ISETP.LT.OR P1, PT, R0, 0x1, P1 ;  /* 0x000000010000780c */ /* 0x000fc80000f21670 */
[----:B------:R-:W-:Y:S02]  /*0220*/  ISETP.GE.U32.OR P1, PT, R0, UR4, P1 ;  /* 0x0000000400007c0c */ /* 0x000fe40008f26470 */
[----:B0-----:R-:W-:-:S05]  /*0230*/  LEA R9, R10, R9, 0x18 ;  /* 0x000000090a097211 */ /* 0x001fca00078ec0ff */
[----:B------:R-:W-:-:S04]  /*0240*/  IMAD R9, R11, 0x90, R9 ;  /* 0x000000900b097824 */ /* 0x000fc800078e0209 */
[----:B------:R-:W-:-:S04]  /*0250*/  IMAD R9, R12, 0x18, R9 ;  /* 0x000000180c097824 */ /* 0x000fc800078e0209 */
[----:B------:R-:W-:-:S05]  /*0260*/  IMAD R9, R14, 0x4, R9 ;  /* 0x000000040e097824 */ /* 0x000fca00078e0209 */
[----:B--2---:R0:W-:Y:S01]  /*0270*/  @!P0 STS [R9], R4 ;  /* 0x0000000409008388 */ /* 0x0041e20000000800 */
[----:B------:R-:W-:Y:S06]  /*0280*/  BAR.SYNC.DEFER_BLOCKING 0x0 ;  /* 0x0000000000007b1d */ /* 0x000fec0000010000 */
[----:B------:R-:W-:Y:S05]  /*0290*/  @P1 EXIT ;  /* 0x000000000000194d */ /* 0x000fea0003800000 */
[----:B0-----:R-:W-:Y:S01]  /*02a0*/  VIADD R4, R12, 0xffffffff ;  /* 0xffffffff0c047836 */ /* 0x001fe20000000000 */
[----:B------:R-:W-:-:S04]  /*02b0*/  IADD3 R5, PT, PT, R11, -0x1, RZ ;  /* 0xffffffff0b057810 */ /* 0x000fc80007ffe0ff */
[----:B------:R-:W-:-:S04]  /*02c0*/  LOP3.LUT R4, R8, R5, R4, 0xfe, !PT ;  /* 0x0000000508047212 */ /* 0x000fc800078efe04 */
[----:B------:R-:W-:-:S13]  /*02d0*/  ISETP.GT.U32.AND P0, PT, R4, 0x3, PT ;  /* 0x000000030400780c */ /* 0x000fda0003f04070 */
[----:B------:R-:W-:Y:S05]  /*02e0*/  @P0 EXIT ;  /* 0x000000000000094d */ /* 0x000fea0003800000 */
[----:B------:R-:W0:Y:S01]  /*02f0*/  LDS R11, [R9+-0x4] ;  /* 0xfffffc00090b7984 */ /* 0x000e220000000800 */
[----:B------:R-:W1:Y:S01]  /*0300*/  LDCU.128 UR8, c[0x3][URZ] ;  /* 0x00c00000ff0877ac */ /* 0x000e620008000c00 */
[----:B------:R-:W2:Y:S02]  /*0310*/  LDC.64 R4, c[0x0][0x388] ;  /* 0x0000e200ff047b82 */ /* 0x000ea40000000a00 */
[----:B------:R-:W3:Y:S01]  /*0320*/  LDS R7, [R9] ;  /* 0x0000000009077984 */ /* 0x000ee20000000800 */
[----:B------:R-:W4:Y:S03]  /*0330*/  LDCU.64 UR12, c[0x3][0x10] ;  /* 0x00c00200ff0c77ac */ /* 0x000f260008000a00 */
[----:B------:R-:W5:Y:S01]  /*0340*/  LDS R10, [R9+0x4] ;  /* 0x00000400090a7984 */ /* 0x000f620000000800 */
[----:B------:R-:W5:Y:S03]  /*0350*/  LDCU UR4, c[0x3][0x18] ;  /* 0x00c00300ff0477ac */ /* 0x000f660008000800 */
[----:B------:R-:W2:Y:S04]  /*0360*/  LDS R12, [R9+-0x18] ;  /* 0xffffe800090c7984 */ /* 0x000ea80000000800 */
[----:B------:R-:W2:Y:S01]  /*0370*/  LDS R14, [R9+0x18] ;  /* 0x00001800090e7984 */ /* 0x000ea20000000800 */
[----:B-1----:R-:W-:-:S03]  /*0380*/  I2FP.F32.S32 R8, UR9 ;  /* 0x0000000900087c45 */ /* 0x002fc60008201400 */
[----:B------:R-:W1:Y:S01]  /*0390*/  LDS R15, [R9+-0x90] ;  /* 0xffff7000090f7984 */ /* 0x000e620000000800 */
[----:B------:R-:W-:Y:S02]  /*03a0*/  I2FP.F32.S32 R6, UR8 ;  /* 0x0000000800067c45 */ /* 0x000fe40008201400 */
[----:B------:R-:W-:Y:S01]  /*03b0*/  I2FP.F32.S32 R13, UR10 ;  /* 0x0000000a000d7c45 */ /* 0x000fe20008201400 */
[----:B------:R4:W1:Y:S02]  /*03c0*/  LDS R16, [R9+0x90] ;  /* 0x0000900009107984 */ /* 0x0008640000000800 */
[----:B----4-:R-:W-:Y:S01]  /*03d0*/  I2FP.F32.S32 R9, UR12 ;  /* 0x0000000c00097c45 */ /* 0x010fe20008201400 */
[----:B0-----:R-:W-:-:S04]  /*03e0*/  FMUL R11, R8, R11 ;  /* 0x0000000b080b7220 */ /* 0x001fc80000400000 */
[----:B---3--:R-:W-:Y:S01]  /*03f0*/  FFMA R6, R6, R7, R11 ;  /* 0x0000000706067223 */ /* 0x008fe2000000000b */
[----:B------:R-:W-:-:S03]  /*0400*/  I2FP.F32.S32 R7, UR11 ;  /* 0x0000000b00077c45 */ /* 0x000fc60008201400 */
[----:B-----5:R-:W-:-:S04]  /*0410*/  FFMA R6, R13, R10, R6 ;  /* 0x0000000a0d067223 */ /* 0x020fc80000000006 */
[----:B--2---:R-:W-:Y:S01]  /*0420*/  FFMA R6, R7, R12, R6 ;  /* 0x0000000c07067223 */ /* 0x004fe20000000006 */
[----:B------:R-:W-:Y:S01]  /*0430*/  IMAD R7, R3, UR5, R2 ;  /* 0x0000000503077c24 */ /* 0x000fe2000f8e0202 */
[----:B------:R-:W-:Y:S02]  /*0440*/  I2FP.F32.S32 R3, UR13 ;  /* 0x0000000d00037c45 */ /* 0x000fe40008201400 */
[----:B------:R-:W-:Y:S01]  /*0450*/  FFMA R6, R9, R14, R6 ;  /* 0x0000000e09067223 */ /* 0x000fe20000000006 */
[----:B------:R-:W-:Y:S01]  /*0460*/  IMAD R7, R7, UR5, R0 ;  /* 0x0000000507077c24 */ /* 0x000fe2000f8e0200 */
[----:B------:R-:W-:Y:S02]  /*0470*/  I2FP.F32.S32 R0, UR4 ;  /* 0x0000000400007c45 */ /* 0x000fe40008201400 */
[----:B-1----:R-:W-:Y:S01]  /*0480*/  FFMA R3, R3, R15, R6 ;  /* 0x0000000f03037223 */ /* 0x002fe20000000006 */
[----:B------:R-:W-:-:S04]  /*0490*/  IMAD.WIDE.U32 R4, R7, 0x4, R4 ;  /* 0x0000000407047825 */ /* 0x000fc800078e0004 */
[----:B------:R-:W-:-:S05]  /*04a0*/  FFMA R3, R0, R16, R3 ;  /* 0x0000001000037223 */ /* 0x000fca0000000003 */
[----:B------:R-:W-:Y:S01]  /*04b0*/  STG.E desc[UR6][R4.64], R3 ;  /* 0x0000000304007986 */ /* 0x000fe2000c101906 */
[----:B------:R-:W-:Y:S05]  /*04c0*/  EXIT ;  /* 0x000000000000794d */ /* 0x000fea0003800000 */
.L_x_0:
[----:B------:R-:W-:-:S00]  /*04d0*/  BRA `(.L_x_0) ;  /* 0xfffffffc00fc7947 */ /* 0x000fc0000383ffff */
[----:B------:R-:W-:-:S00]  /*04e0*/  NOP ;  /* 0x0000000000007918 */ /* 0x000fc00000000000 */
        /* <DEDUP_REMOVED lines=9> */
.L_x_1:


//--------------------- .nv.shared._Z14stencil_kernelPfS_j --------------------------
	.section	.nv.shared._Z14stencil_kernelPfS_j,"aw",@nobits
	.sectionflags	@""
	.align	4
.nv.shared._Z14stencil_kernelPfS_j:
	.zero		1888


//--------------------- .nv.shared.reserved.0     --------------------------
	.section	.nv.shared.reserved.0,"aw",@nobits
	.weak		__nv_reservedSMEM_offset_0_alias
	.size		__nv_reservedSMEM_offset_0_alias, 0, 64
	.other		__nv_reservedSMEM_offset_0_alias,@"STO_CUDA_RESERVED_SHARED STV_DEFAULT"
__nv_reservedSMEM_offset_0_alias:
	.zero		0
	.zero		64


//--------------------- .nv.constant0._Z14stencil_kernelPfS_j --------------------------
	.section	.nv.constant0._Z14stencil_kernelPfS_j,"a",@progbits
	.sectionflags	@""
	.align	4
.nv.constant0._Z14stencil_kernelPfS_j:
	.zero		916


//--------------------- SYMBOLS --------------------------

	.type		.nv.reservedSmem.offset0,@object
	.size		.nv.reservedSmem.offset0,0x4
	.type		.nv.reservedSmem.cap,@object
	.size		.nv.reservedSmem.cap,0x4
